//
// Generated by NVIDIA NVVM Compiler
//
// Compiler Build ID: CL-36424714
// Cuda compilation tools, release 13.0, V13.0.88
// Based on NVVM 20.0.0
//

.version 9.0
.target sm_100
.address_size 64

	// .globl	_Z19processPitchedArrayPimS_mii

.visible .entry _Z19processPitchedArrayPimS_mii(
	.param .u64 .ptr .align 1 _Z19processPitchedArrayPimS_mii_param_0,
	.param .u64 _Z19processPitchedArrayPimS_mii_param_1,
	.param .u64 .ptr .align 1 _Z19processPitchedArrayPimS_mii_param_2,
	.param .u64 _Z19processPitchedArrayPimS_mii_param_3,
	.param .u32 _Z19processPitchedArrayPimS_mii_param_4,
	.param .u32 _Z19processPitchedArrayPimS_mii_param_5
)
{
	.reg .pred 	%p<4>;
	.reg .b32 	%r<15>;
	.reg .b64 	%rd<13>;

	ld.param.u64 	%rd1, [_Z19processPitchedArrayPimS_mii_param_0];
	ld.param.u64 	%rd2, [_Z19processPitchedArrayPimS_mii_param_1];
	ld.param.u64 	%rd3, [_Z19processPitchedArrayPimS_mii_param_2];
	ld.param.u64 	%rd4, [_Z19processPitchedArrayPimS_mii_param_3];
	ld.param.u32 	%r3, [_Z19processPitchedArrayPimS_mii_param_4];
	ld.param.u32 	%r4, [_Z19processPitchedArrayPimS_mii_param_5];
	mov.u32 	%r6, %ctaid.x;
	mov.u32 	%r7, %ntid.x;
	mov.u32 	%r8, %tid.x;
	mad.lo.s32 	%r1, %r6, %r7, %r8;
	mov.u32 	%r9, %ctaid.y;
	mov.u32 	%r10, %ntid.y;
	mov.u32 	%r11, %tid.y;
	mad.lo.s32 	%r12, %r9, %r10, %r11;
	setp.ge.s32 	%p1, %r1, %r3;
	setp.ge.s32 	%p2, %r12, %r4;
	or.pred  	%p3, %p1, %p2;
	@%p3 bra 	$L__BB0_2;
	cvta.to.global.u64 	%rd5, %rd1;
	cvta.to.global.u64 	%rd6, %rd3;
	cvt.u64.u32 	%rd7, %r12;
	mad.lo.s64 	%rd8, %rd2, %rd7, %rd5;
	mul.wide.s32 	%rd9, %r1, 4;
	add.s64 	%rd10, %rd8, %rd9;
	ld.global.u32 	%r13, [%rd10];
	shl.b32 	%r14, %r13, 1;
	mad.lo.s64 	%rd11, %rd4, %rd7, %rd6;
	add.s64 	%rd12, %rd11, %rd9;
	st.global.u32 	[%rd12], %r14;
$L__BB0_2:
	ret;

}


// ===== COMPILED SASS (sm_100) =====

	.target	sm_100

	.elftype	@"ET_EXEC"


//--------------------- .note.nv.tkinfo           --------------------------
	.section	.note.nv.tkinfo,"",@"SHT_NOTE"
	.sectionflags	@"SHF_NOTE_NV_TKINFO"
	.tkinfo
        /*0018*/ 	.word	0x00000002
        /*0030*/ 	.string	""
        /*0030*/ 	.string	"ptxas"
        /*0030*/ 	.string	"Cuda compilation tools, release 13.0, V13.0.88"
        /*0030*/ 	.string	"Build cuda_13.0.r13.0/compiler.36424714_0"
        /*0030*/ 	.string	"-arch sm_100 -m 64 "



//--------------------- .note.nv.cuinfo           --------------------------
	.section	.note.nv.cuinfo,"",@"SHT_NOTE"
	.sectionflags	@"SHF_NOTE_NV_CUINFO"
        /*0018*/ 	.short	0x0002
        /*001a*/ 	.short	0x0064
        /*001c*/ 	.short	0x0082
	.zero		2


//--------------------- .nv.info                  --------------------------
	.section	.nv.info,"",@"SHT_CUDA_INFO"
	.align	4


	//----- nvinfo : EIATTR_REGCOUNT
	.align		4
        /*0000*/ 	.byte	0x04, 0x2f
        /*0002*/ 	.short	(.L_1 - .L_0)
	.align		4
.L_0:
        /*0004*/ 	.word	index@(_Z19processPitchedArrayPimS_mii)
        /*0008*/ 	.word	0x0000000c


	//----- nvinfo : EIATTR_FRAME_SIZE
	.align		4
.L_1:
        /*000c*/ 	.byte	0x04, 0x11
        /*000e*/ 	.short	(.L_3 - .L_2)
	.align		4
.L_2:
        /*0010*/ 	.word	index@(_Z19processPitchedArrayPimS_mii)
        /*0014*/ 	.word	0x00000000


	//----- nvinfo : EIATTR_MIN_STACK_SIZE
	.align		4
.L_3:
        /*0018*/ 	.byte	0x04, 0x12
        /*001a*/ 	.short	(.L_5 - .L_4)
	.align		4
.L_4:
        /*001c*/ 	.word	index@(_Z19processPitchedArrayPimS_mii)
        /*0020*/ 	.word	0x00000000
.L_5:


//--------------------- .nv.compat                --------------------------
	.section	.nv.compat,"",@"SHT_CUDA_COMPAT_INFO"
	.align	4
        /*0000*/ 	.byte	0x02, 0x09, 0x00, 0x00, 0x02, 0x02, 0x01, 0x00, 0x02, 0x05, 0x05, 0x00, 0x03, 0x07, 0x01, 0x01
        /*0010*/ 	.byte	0x02, 0x03, 0x00, 0x00, 0x02, 0x06, 0x01, 0x00, 0x04, 0x0b, 0x08, 0x00, 0x09, 0x00, 0x00, 0x00
        /*0020*/ 	.byte	0x00, 0x00, 0x00, 0x00


//--------------------- .nv.info._Z19processPitchedArrayPimS_mii --------------------------
	.section	.nv.info._Z19processPitchedArrayPimS_mii,"",@"SHT_CUDA_INFO"
	.sectionflags	@""
	.align	4


	//----- nvinfo : EIATTR_CUDA_API_VERSION
	.align		4
        /*0000*/ 	.byte	0x04, 0x37
        /*0002*/ 	.short	(.L_7 - .L_6)
.L_6:
        /*0004*/ 	.word	0x00000082


	//----- nvinfo : EIATTR_KPARAM_INFO
	.align		4
.L_7:
        /*0008*/ 	.byte	0x04, 0x17
        /*000a*/ 	.short	(.L_9 - .L_8)
.L_8:
        /*000c*/ 	.word	0x00000000
        /*0010*/ 	.short	0x0005
        /*0012*/ 	.short	0x0024
        /*0014*/ 	.byte	0x00, 0xf0, 0x11, 0x00


	//----- nvinfo : EIATTR_KPARAM_INFO
	.align		4
.L_9:
        /*0018*/ 	.byte	0x04, 0x17
        /*001a*/ 	.short	(.L_11 - .L_10)
.L_10:
        /*001c*/ 	.word	0x00000000
        /*0020*/ 	.short	0x0004
        /*0022*/ 	.short	0x0020
        /*0024*/ 	.byte	0x00, 0xf0, 0x11, 0x00


	//----- nvinfo : EIATTR_KPARAM_INFO
	.align		4
.L_11:
        /*0028*/ 	.byte	0x04, 0x17
        /*002a*/ 	.short	(.L_13 - .L_12)
.L_12:
        /*002c*/ 	.word	0x00000000
        /*0030*/ 	.short	0x0003
        /*0032*/ 	.short	0x0018
        /*0034*/ 	.byte	0x00, 0xf0, 0x21, 0x00


	//----- nvinfo : EIATTR_KPARAM_INFO
	.align		4
.L_13:
        /*0038*/ 	.byte	0x04, 0x17
        /*003a*/ 	.short	(.L_15 - .L_14)
.L_14:
        /*003c*/ 	.word	0x00000000
        /*0040*/ 	.short	0x0002
        /*0042*/ 	.short	0x0010
        /*0044*/ 	.byte	0x00, 0xf5, 0x21, 0x00


	//----- nvinfo : EIATTR_KPARAM_INFO
	.align		4
.L_15:
        /*0048*/ 	.byte	0x04, 0x17
        /*004a*/ 	.short	(.L_17 - .L_16)
.L_16:
        /*004c*/ 	.word	0x00000000
        /*0050*/ 	.short	0x0001
        /*0052*/ 	.short	0x0008
        /*0054*/ 	.byte	0x00, 0xf0, 0x21, 0x00


	//----- nvinfo : EIATTR_KPARAM_INFO
	.align		4
.L_17:
        /*0058*/ 	.byte	0x04, 0x17
        /*005a*/ 	.short	(.L_19 - .L_18)
.L_18:
        /*005c*/ 	.word	0x00000000
        /*0060*/ 	.short	0x0000
        /*0062*/ 	.short	0x0000
        /*0064*/ 	.byte	0x00, 0xf5, 0x21, 0x00


	//----- nvinfo : EIATTR_SPARSE_MMA_MASK
	.align		4
.L_19:
        /*0068*/ 	.byte	0x03, 0x50
        /*006a*/ 	.short	0x0000


	//----- nvinfo : EIATTR_MAXREG_COUNT
	.align		4
        /*006c*/ 	.byte	0x03, 0x1b
        /*006e*/ 	.short	0x00ff


	//----- nvinfo : EIATTR_MERCURY_ISA_VERSION
	.align		4
        /*0070*/ 	.byte	0x03, 0x5f
        /*0072*/ 	.short	0x0101


	//----- nvinfo : EIATTR_VRC_CTA_INIT_COUNT
	.align		4
        /*0074*/ 	.byte	0x02, 0x4a
	.zero		1
	.zero		1


	//----- nvinfo : EIATTR_EXIT_INSTR_OFFSETS
	.align		4
        /*0078*/ 	.byte	0x04, 0x1c
        /*007a*/ 	.short	(.L_21 - .L_20)


	//   ....[0]....
.L_20:
        /*007c*/ 	.word	0x000000c0


	//   ....[1]....
        /*0080*/ 	.word	0x000001b0


	//----- nvinfo : EIATTR_CBANK_PARAM_SIZE
	.align		4
.L_21:
        /*0084*/ 	.byte	0x03, 0x19
        /*0086*/ 	.short	0x0028


	//----- nvinfo : EIATTR_PARAM_CBANK
	.align		4
        /*0088*/ 	.byte	0x04, 0x0a
        /*008a*/ 	.short	(.L_23 - .L_22)
	.align		4
.L_22:
        /*008c*/ 	.word	index@(.nv.constant0._Z19processPitchedArrayPimS_mii)
        /*0090*/ 	.short	0x0380
        /*0092*/ 	.short	0x0028


	//----- nvinfo : EIATTR_SW_WAR
	.align		4
.L_23:
        /*0094*/ 	.byte	0x04, 0x36
        /*0096*/ 	.short	(.L_25 - .L_24)
.L_24:
        /*0098*/ 	.word	0x00000008
.L_25:


//--------------------- .nv.callgraph             --------------------------
	.section	.nv.callgraph,"",@"SHT_CUDA_CALLGRAPH"
	.align	4
	.sectionentsize	8
	.align		4
        /*0000*/ 	.word	0x00000000
	.align		4
        /*0004*/ 	.word	0xffffffff
	.align		4
        /*0008*/ 	.word	0x00000000
	.align		4
        /*000c*/ 	.word	0xfffffffe
	.align		4
        /*0010*/ 	.word	0x00000000
	.align		4
        /*0014*/ 	.word	0xfffffffd
	.align		4
        /*0018*/ 	.word	0x00000000
	.align		4
        /*001c*/ 	.word	0xfffffffc


//--------------------- .text._Z19processPitchedArrayPimS_mii --------------------------
	.section	.text._Z19processPitchedArrayPimS_mii,"ax",@progbits
	.align	128
        .global         _Z19processPitchedArrayPimS_mii
        .type           _Z19processPitchedArrayPimS_mii,@function
        .size           _Z19processPitchedArrayPimS_mii,(.L_x_1 - _Z19processPitchedArrayPimS_mii)
        .other          _Z19processPitchedArrayPimS_mii,@"STO_CUDA_ENTRY STV_DEFAULT"
_Z19processPitchedArrayPimS_mii:
.text._Z19processPitchedArrayPimS_mii:
[----:B------:R-:W-:Y:S01]  /*0000*/  LDC R1, c[0x0][0x37c] ;  /* 0x0000df00ff017b82 */ /* 0x000fe20000000800 */
[----:B------:R-:W0:Y:S07]  /*0010*/  S2R R2, SR_TID.Y ;  /* 0x0000000000027919 */ /* 0x000e2e0000002200 */
[----:B------:R-:W1:Y:S01]  /*0020*/  LDC R7, c[0x0][0x360] ;  /* 0x0000d800ff077b82 */ /* 0x000e620000000800 */
[----:B------:R-:W2:Y:S01]  /*0030*/  LDCU.64 UR6, c[0x0][0x3a0] ;  /* 0x00007400ff0677ac */ /* 0x000ea20008000a00 */
[----:B------:R-:W1:Y:S06]  /*0040*/  S2R R0, SR_TID.X ;  /* 0x0000000000007919 */ /* 0x000e6c0000002100 */
[----:B------:R-:W0:Y:S08]  /*0050*/  S2UR UR5, SR_CTAID.Y ;  /* 0x00000000000579c3 */ /* 0x000e300000002600 */
[----:B------:R-:W0:Y:S08]  /*0060*/  LDC R9, c[0x0][0x364] ;  /* 0x0000d900ff097b82 */ /* 0x000e300000000800 */
[----:B------:R-:W1:Y:S01]  /*0070*/  S2UR UR4, SR_CTAID.X ;  /* 0x00000000000479c3 */ /* 0x000e620000002500 */
[----:B0-----:R-:W-:-:S05]  /*0080*/  IMAD R9, R9, UR5, R2 ;  /* 0x0000000509097c24 */ /* 0x001fca000f8e0202 */
[----:B--2---:R-:W-:Y:S01]  /*0090*/  ISETP.GE.AND P0, PT, R9, UR7, PT ;  /* 0x0000000709007c0c */ /* 0x004fe2000bf06270 */
[----:B-1----:R-:W-:-:S05]  /*00a0*/  IMAD R7, R7, UR4, R0 ;  /* 0x0000000407077c24 */ /* 0x002fca000f8e0200 */
[----:B------:R-:W-:-:S13]  /*00b0*/  ISETP.GE.OR P0, PT, R7, UR6, P0 ;  /* 0x0000000607007c0c */ /* 0x000fda0008706670 */
[----:B------:R-:W-:Y:S05]  /*00c0*/  @P0 EXIT ;  /* 0x000000000000094d */ /* 0x000fea0003800000 */
[----:B------:R-:W0:Y:S01]  /*00d0*/  LDC.64 R2, c[0x0][0x380] ;  /* 0x0000e000ff027b82 */ /* 0x000e220000000a00 */
[----:B------:R-:W0:Y:S01]  /*00e0*/  LDCU.64 UR6, c[0x0][0x388] ;  /* 0x00007100ff0677ac */ /* 0x000e220008000a00 */
[----:B------:R-:W1:Y:S06]  /*00f0*/  LDCU.64 UR4, c[0x0][0x358] ;  /* 0x00006b00ff0477ac */ /* 0x000e6c0008000a00 */
[----:B------:R-:W2:Y:S01]  /*0100*/  LDC.64 R4, c[0x0][0x390] ;  /* 0x0000e400ff047b82 */ /* 0x000ea20000000a00 */
[----:B0-----:R-:W-:-:S04]  /*0110*/  IMAD.WIDE.U32 R2, R9, UR6, R2 ;  /* 0x0000000609027c25 */ /* 0x001fc8000f8e0002 */
[----:B------:R-:W-:Y:S01]  /*0120*/  IMAD R3, R9, UR7, R3 ;  /* 0x0000000709037c24 */ /* 0x000fe2000f8e0203 */
[----:B------:R-:W2:Y:S01]  /*0130*/  LDCU.64 UR6, c[0x0][0x398] ;  /* 0x00007300ff0677ac */ /* 0x000ea20008000a00 */
[----:B------:R-:W-:-:S06]  /*0140*/  IMAD.WIDE R2, R7, 0x4, R2 ;  /* 0x0000000407027825 */ /* 0x000fcc00078e0202 */
[----:B-1----:R-:W3:Y:S01]  /*0150*/  LDG.E R2, desc[UR4][R2.64] ;  /* 0x0000000402027981 */ /* 0x002ee2000c1e1900 */
[----:B--2---:R-:W-:-:S04]  /*0160*/  IMAD.WIDE.U32 R4, R9, UR6, R4 ;  /* 0x0000000609047c25 */ /* 0x004fc8000f8e0004 */
[----:B------:R-:W-:Y:S02]  /*0170*/  IMAD R5, R9, UR7, R5 ;  /* 0x0000000709057c24 */ /* 0x000fe4000f8e0205 */
[----:B------:R-:W-:Y:S01]  /*0180*/  IMAD.WIDE R4, R7, 0x4, R4 ;  /* 0x0000000407047825 */ /* 0x000fe200078e0204 */
[----:B---3--:R-:W-:-:S05]  /*0190*/  SHF.L.U32 R7, R2, 0x1, RZ ;  /* 0x0000000102077819 */ /* 0x008fca00000006ff */
[----:B------:R-:W-:Y:S01]  /*01a0*/  STG.E desc[UR4][R4.64], R7 ;  /* 0x0000000704007986 */ /* 0x000fe2000c101904 */
[----:B------:R-:W-:Y:S05]  /*01b0*/  EXIT ;  /* 0x000000000000794d */ /* 0x000fea0003800000 */
.L_x_0:
[----:B------:R-:W-:-:S00]  /*01c0*/  BRA `(.L_x_0) ;  /* 0xfffffffc00fc7947 */ /* 0x000fc0000383ffff */
[----:B------:R-:W-:-:S00]  /*01d0*/  NOP ;  /* 0x0000000000007918 */ /* 0x000fc00000000000 */
        /* <DEDUP_REMOVED lines=10> */
.L_x_1:


//--------------------- .nv.shared.reserved.0     --------------------------
	.section	.nv.shared.reserved.0,"aw",@nobits
	.weak		__nv_reservedSMEM_offset_0_alias
	.size		__nv_reservedSMEM_offset_0_alias, 0, 64
	.other		__nv_reservedSMEM_offset_0_alias,@"STO_CUDA_RESERVED_SHARED STV_DEFAULT"
__nv_reservedSMEM_offset_0_alias:
	.zero		0
	.zero		64


//--------------------- .nv.constant0._Z19processPitchedArrayPimS_mii --------------------------
	.section	.nv.constant0._Z19processPitchedArrayPimS_mii,"a",@progbits
	.sectionflags	@""
	.align	4
.nv.constant0._Z19processPitchedArrayPimS_mii:
	.zero		936


//--------------------- SYMBOLS --------------------------

	.type		.nv.reservedSmem.offset0,@object
	.size		.nv.reservedSmem.offset0,0x4
